//
// Generated by NVIDIA NVVM Compiler
//
// Compiler Build ID: CL-36424714
// Cuda compilation tools, release 13.0, V13.0.88
// Based on NVVM 20.0.0
//

.version 9.0
.target sm_100
.address_size 64

	// .globl	_Z14convolution_1dPfS_ii
.const .align 4 .b8 d_M_constant[20];

.visible .entry _Z14convolution_1dPfS_ii(
	.param .u64 .ptr .align 1 _Z14convolution_1dPfS_ii_param_0,
	.param .u64 .ptr .align 1 _Z14convolution_1dPfS_ii_param_1,
	.param .u32 _Z14convolution_1dPfS_ii_param_2,
	.param .u32 _Z14convolution_1dPfS_ii_param_3
)
{
	.reg .pred 	%p<56>;
	.reg .b32 	%r<43>;
	.reg .b32 	%f<96>;
	.reg .b64 	%rd<49>;

	ld.param.u64 	%rd6, [_Z14convolution_1dPfS_ii_param_0];
	ld.param.u64 	%rd5, [_Z14convolution_1dPfS_ii_param_1];
	ld.param.u32 	%r28, [_Z14convolution_1dPfS_ii_param_2];
	ld.param.u32 	%r29, [_Z14convolution_1dPfS_ii_param_3];
	cvta.to.global.u64 	%rd1, %rd6;
	mov.u32 	%r30, %ctaid.x;
	mov.u32 	%r31, %ntid.x;
	mov.u32 	%r32, %tid.x;
	mad.lo.s32 	%r1, %r30, %r31, %r32;
	setp.ge.s32 	%p1, %r1, %r29;
	@%p1 bra 	$L__BB0_43;
	shr.u32 	%r33, %r28, 31;
	add.s32 	%r34, %r28, %r33;
	shr.s32 	%r35, %r34, 1;
	sub.s32 	%r2, %r1, %r35;
	setp.lt.s32 	%p2, %r28, 1;
	mov.f32 	%f75, 0f00000000;
	@%p2 bra 	$L__BB0_42;
	and.b32  	%r3, %r28, 7;
	setp.lt.u32 	%p3, %r28, 8;
	mov.f32 	%f75, 0f00000000;
	mov.b32 	%r41, 0;
	@%p3 bra 	$L__BB0_21;
	and.b32  	%r41, %r28, 2147483640;
	mov.f32 	%f75, 0f00000000;
	mov.b32 	%r39, 0;
	mov.u64 	%rd8, d_M_constant;
$L__BB0_4:
	.pragma "nounroll";
	add.s32 	%r6, %r2, %r39;
	setp.lt.s32 	%p4, %r6, 0;
	setp.ge.s32 	%p5, %r6, %r29;
	mul.wide.u32 	%rd7, %r39, 4;
	add.s64 	%rd2, %rd8, %rd7;
	or.pred  	%p6, %p4, %p5;
	@%p6 bra 	$L__BB0_6;
	mul.wide.u32 	%rd9, %r6, 4;
	add.s64 	%rd10, %rd1, %rd9;
	ld.global.f32 	%f42, [%rd10];
	ld.const.f32 	%f43, [%rd2];
	fma.rn.f32 	%f75, %f42, %f43, %f75;
$L__BB0_6:
	add.s32 	%r7, %r6, 1;
	setp.lt.s32 	%p7, %r7, 0;
	setp.ge.s32 	%p8, %r7, %r29;
	or.pred  	%p9, %p7, %p8;
	@%p9 bra 	$L__BB0_8;
	mul.wide.u32 	%rd11, %r7, 4;
	add.s64 	%rd12, %rd1, %rd11;
	ld.global.f32 	%f44, [%rd12];
	ld.const.f32 	%f45, [%rd2+4];
	fma.rn.f32 	%f75, %f44, %f45, %f75;
$L__BB0_8:
	add.s32 	%r8, %r6, 2;
	setp.lt.s32 	%p10, %r8, 0;
	setp.ge.s32 	%p11, %r8, %r29;
	or.pred  	%p12, %p10, %p11;
	@%p12 bra 	$L__BB0_10;
	mul.wide.u32 	%rd13, %r8, 4;
	add.s64 	%rd14, %rd1, %rd13;
	ld.global.f32 	%f46, [%rd14];
	ld.const.f32 	%f47, [%rd2+8];
	fma.rn.f32 	%f75, %f46, %f47, %f75;
$L__BB0_10:
	add.s32 	%r9, %r6, 3;
	setp.lt.s32 	%p13, %r9, 0;
	setp.ge.s32 	%p14, %r9, %r29;
	or.pred  	%p15, %p13, %p14;
	@%p15 bra 	$L__BB0_12;
	mul.wide.u32 	%rd15, %r9, 4;
	add.s64 	%rd16, %rd1, %rd15;
	ld.global.f32 	%f48, [%rd16];
	ld.const.f32 	%f49, [%rd2+12];
	fma.rn.f32 	%f75, %f48, %f49, %f75;
$L__BB0_12:
	add.s32 	%r10, %r6, 4;
	setp.lt.s32 	%p16, %r10, 0;
	setp.ge.s32 	%p17, %r10, %r29;
	or.pred  	%p18, %p16, %p17;
	@%p18 bra 	$L__BB0_14;
	mul.wide.u32 	%rd17, %r10, 4;
	add.s64 	%rd18, %rd1, %rd17;
	ld.global.f32 	%f50, [%rd18];
	ld.const.f32 	%f51, [%rd2+16];
	fma.rn.f32 	%f75, %f50, %f51, %f75;
$L__BB0_14:
	add.s32 	%r11, %r6, 5;
	setp.lt.s32 	%p19, %r11, 0;
	setp.ge.s32 	%p20, %r11, %r29;
	or.pred  	%p21, %p19, %p20;
	@%p21 bra 	$L__BB0_16;
	mul.wide.u32 	%rd19, %r11, 4;
	add.s64 	%rd20, %rd1, %rd19;
	ld.global.f32 	%f52, [%rd20];
	ld.const.f32 	%f53, [%rd2+20];
	fma.rn.f32 	%f75, %f52, %f53, %f75;
$L__BB0_16:
	add.s32 	%r12, %r6, 6;
	setp.lt.s32 	%p22, %r12, 0;
	setp.ge.s32 	%p23, %r12, %r29;
	or.pred  	%p24, %p22, %p23;
	@%p24 bra 	$L__BB0_18;
	mul.wide.u32 	%rd21, %r12, 4;
	add.s64 	%rd22, %rd1, %rd21;
	ld.global.f32 	%f54, [%rd22];
	ld.const.f32 	%f55, [%rd2+24];
	fma.rn.f32 	%f75, %f54, %f55, %f75;
$L__BB0_18:
	add.s32 	%r13, %r6, 7;
	setp.lt.s32 	%p25, %r13, 0;
	setp.ge.s32 	%p26, %r13, %r29;
	or.pred  	%p27, %p25, %p26;
	@%p27 bra 	$L__BB0_20;
	mul.wide.u32 	%rd23, %r13, 4;
	add.s64 	%rd24, %rd1, %rd23;
	ld.global.f32 	%f56, [%rd24];
	ld.const.f32 	%f57, [%rd2+28];
	fma.rn.f32 	%f75, %f56, %f57, %f75;
$L__BB0_20:
	add.s32 	%r39, %r39, 8;
	setp.ne.s32 	%p28, %r39, %r41;
	@%p28 bra 	$L__BB0_4;
$L__BB0_21:
	setp.eq.s32 	%p29, %r3, 0;
	@%p29 bra 	$L__BB0_42;
	and.b32  	%r16, %r28, 3;
	setp.lt.u32 	%p30, %r3, 4;
	@%p30 bra 	$L__BB0_32;
	add.s32 	%r17, %r2, %r41;
	setp.lt.s32 	%p31, %r17, 0;
	setp.ge.s32 	%p32, %r17, %r29;
	mul.wide.u32 	%rd25, %r41, 4;
	mov.u64 	%rd26, d_M_constant;
	add.s64 	%rd3, %rd26, %rd25;
	or.pred  	%p33, %p31, %p32;
	@%p33 bra 	$L__BB0_25;
	mul.wide.u32 	%rd27, %r17, 4;
	add.s64 	%rd28, %rd1, %rd27;
	ld.global.f32 	%f59, [%rd28];
	ld.const.f32 	%f60, [%rd3];
	fma.rn.f32 	%f75, %f59, %f60, %f75;
$L__BB0_25:
	add.s32 	%r18, %r17, 1;
	setp.lt.s32 	%p34, %r18, 0;
	setp.ge.s32 	%p35, %r18, %r29;
	or.pred  	%p36, %p34, %p35;
	@%p36 bra 	$L__BB0_27;
	mul.wide.u32 	%rd29, %r18, 4;
	add.s64 	%rd30, %rd1, %rd29;
	ld.global.f32 	%f61, [%rd30];
	ld.const.f32 	%f62, [%rd3+4];
	fma.rn.f32 	%f75, %f61, %f62, %f75;
$L__BB0_27:
	add.s32 	%r19, %r17, 2;
	setp.lt.s32 	%p37, %r19, 0;
	setp.ge.s32 	%p38, %r19, %r29;
	or.pred  	%p39, %p37, %p38;
	@%p39 bra 	$L__BB0_29;
	mul.wide.u32 	%rd31, %r19, 4;
	add.s64 	%rd32, %rd1, %rd31;
	ld.global.f32 	%f63, [%rd32];
	ld.const.f32 	%f64, [%rd3+8];
	fma.rn.f32 	%f75, %f63, %f64, %f75;
$L__BB0_29:
	add.s32 	%r20, %r17, 3;
	setp.lt.s32 	%p40, %r20, 0;
	setp.ge.s32 	%p41, %r20, %r29;
	or.pred  	%p42, %p40, %p41;
	@%p42 bra 	$L__BB0_31;
	mul.wide.u32 	%rd33, %r20, 4;
	add.s64 	%rd34, %rd1, %rd33;
	ld.global.f32 	%f65, [%rd34];
	ld.const.f32 	%f66, [%rd3+12];
	fma.rn.f32 	%f75, %f65, %f66, %f75;
$L__BB0_31:
	add.s32 	%r41, %r41, 4;
$L__BB0_32:
	setp.eq.s32 	%p43, %r16, 0;
	@%p43 bra 	$L__BB0_42;
	setp.eq.s32 	%p44, %r16, 1;
	@%p44 bra 	$L__BB0_39;
	add.s32 	%r23, %r2, %r41;
	setp.lt.s32 	%p45, %r23, 0;
	setp.ge.s32 	%p46, %r23, %r29;
	mul.wide.u32 	%rd35, %r41, 4;
	mov.u64 	%rd36, d_M_constant;
	add.s64 	%rd4, %rd36, %rd35;
	or.pred  	%p47, %p45, %p46;
	@%p47 bra 	$L__BB0_36;
	mul.wide.u32 	%rd37, %r23, 4;
	add.s64 	%rd38, %rd1, %rd37;
	ld.global.f32 	%f68, [%rd38];
	ld.const.f32 	%f69, [%rd4];
	fma.rn.f32 	%f75, %f68, %f69, %f75;
$L__BB0_36:
	add.s32 	%r24, %r23, 1;
	setp.lt.s32 	%p48, %r24, 0;
	setp.ge.s32 	%p49, %r24, %r29;
	or.pred  	%p50, %p48, %p49;
	@%p50 bra 	$L__BB0_38;
	mul.wide.u32 	%rd39, %r24, 4;
	add.s64 	%rd40, %rd1, %rd39;
	ld.global.f32 	%f70, [%rd40];
	ld.const.f32 	%f71, [%rd4+4];
	fma.rn.f32 	%f75, %f70, %f71, %f75;
$L__BB0_38:
	add.s32 	%r41, %r41, 2;
$L__BB0_39:
	and.b32  	%r38, %r28, 1;
	setp.eq.b32 	%p51, %r38, 1;
	not.pred 	%p52, %p51;
	@%p52 bra 	$L__BB0_42;
	add.s32 	%r27, %r2, %r41;
	setp.lt.s32 	%p53, %r27, 0;
	setp.ge.s32 	%p54, %r27, %r29;
	or.pred  	%p55, %p53, %p54;
	@%p55 bra 	$L__BB0_42;
	mul.wide.u32 	%rd41, %r27, 4;
	add.s64 	%rd42, %rd1, %rd41;
	ld.global.f32 	%f72, [%rd42];
	mul.wide.u32 	%rd43, %r41, 4;
	mov.u64 	%rd44, d_M_constant;
	add.s64 	%rd45, %rd44, %rd43;
	ld.const.f32 	%f73, [%rd45];
	fma.rn.f32 	%f75, %f72, %f73, %f75;
$L__BB0_42:
	cvta.to.global.u64 	%rd46, %rd5;
	mul.wide.s32 	%rd47, %r1, 4;
	add.s64 	%rd48, %rd46, %rd47;
	st.global.f32 	[%rd48], %f75;
$L__BB0_43:
	ret;

}


// ===== COMPILED SASS (sm_100) =====

	.target	sm_100

	.elftype	@"ET_EXEC"


//--------------------- .note.nv.tkinfo           --------------------------
	.section	.note.nv.tkinfo,"",@"SHT_NOTE"
	.sectionflags	@"SHF_NOTE_NV_TKINFO"
	.tkinfo
        /*0018*/ 	.word	0x00000002
        /*0030*/ 	.string	""
        /*0030*/ 	.string	"ptxas"
        /*0030*/ 	.string	"Cuda compilation tools, release 13.0, V13.0.88"
        /*0030*/ 	.string	"Build cuda_13.0.r13.0/compiler.36424714_0"
        /*0030*/ 	.string	"-arch sm_100 -m 64 "



//--------------------- .note.nv.cuinfo           --------------------------
	.section	.note.nv.cuinfo,"",@"SHT_NOTE"
	.sectionflags	@"SHF_NOTE_NV_CUINFO"
        /*0018*/ 	.short	0x0002
        /*001a*/ 	.short	0x0064
        /*001c*/ 	.short	0x0082
	.zero		2


//--------------------- .nv.info                  --------------------------
	.section	.nv.info,"",@"SHT_CUDA_INFO"
	.align	4


	//----- nvinfo : EIATTR_REGCOUNT
	.align		4
        /*0000*/ 	.byte	0x04, 0x2f
        /*0002*/ 	.short	(.L_2 - .L_1)
	.align		4
.L_1:
        /*0004*/ 	.word	index@(_Z14convolution_1dPfS_ii)
        /*0008*/ 	.word	0x00000020


	//----- nvinfo : EIATTR_FRAME_SIZE
	.align		4
.L_2:
        /*000c*/ 	.byte	0x04, 0x11
        /*000e*/ 	.short	(.L_4 - .L_3)
	.align		4
.L_3:
        /*0010*/ 	.word	index@(_Z14convolution_1dPfS_ii)
        /*0014*/ 	.word	0x00000000


	//----- nvinfo : EIATTR_MIN_STACK_SIZE
	.align		4
.L_4:
        /*0018*/ 	.byte	0x04, 0x12
        /*001a*/ 	.short	(.L_6 - .L_5)
	.align		4
.L_5:
        /*001c*/ 	.word	index@(_Z14convolution_1dPfS_ii)
        /*0020*/ 	.word	0x00000000
.L_6:


//--------------------- .nv.compat                --------------------------
	.section	.nv.compat,"",@"SHT_CUDA_COMPAT_INFO"
	.align	4
        /*0000*/ 	.byte	0x02, 0x09, 0x00, 0x00, 0x02, 0x02, 0x01, 0x00, 0x02, 0x05, 0x05, 0x00, 0x03, 0x07, 0x01, 0x01
        /*0010*/ 	.byte	0x02, 0x03, 0x00, 0x00, 0x02, 0x06, 0x01, 0x00, 0x04, 0x0b, 0x08, 0x00, 0x09, 0x00, 0x00, 0x00
        /*0020*/ 	.byte	0x00, 0x00, 0x00, 0x00


//--------------------- .nv.info._Z14convolution_1dPfS_ii --------------------------
	.section	.nv.info._Z14convolution_1dPfS_ii,"",@"SHT_CUDA_INFO"
	.sectionflags	@""
	.align	4


	//----- nvinfo : EIATTR_CUDA_API_VERSION
	.align		4
        /*0000*/ 	.byte	0x04, 0x37
        /*0002*/ 	.short	(.L_8 - .L_7)
.L_7:
        /*0004*/ 	.word	0x00000082


	//----- nvinfo : EIATTR_KPARAM_INFO
	.align		4
.L_8:
        /*0008*/ 	.byte	0x04, 0x17
        /*000a*/ 	.short	(.L_10 - .L_9)
.L_9:
        /*000c*/ 	.word	0x00000000
        /*0010*/ 	.short	0x0003
        /*0012*/ 	.short	0x0014
        /*0014*/ 	.byte	0x00, 0xf0, 0x11, 0x00


	//----- nvinfo : EIATTR_KPARAM_INFO
	.align		4
.L_10:
        /*0018*/ 	.byte	0x04, 0x17
        /*001a*/ 	.short	(.L_12 - .L_11)
.L_11:
        /*001c*/ 	.word	0x00000000
        /*0020*/ 	.short	0x0002
        /*0022*/ 	.short	0x0010
        /*0024*/ 	.byte	0x00, 0xf0, 0x11, 0x00


	//----- nvinfo : EIATTR_KPARAM_INFO
	.align		4
.L_12:
        /*0028*/ 	.byte	0x04, 0x17
        /*002a*/ 	.short	(.L_14 - .L_13)
.L_13:
        /*002c*/ 	.word	0x00000000
        /*0030*/ 	.short	0x0001
        /*0032*/ 	.short	0x0008
        /*0034*/ 	.byte	0x00, 0xf5, 0x21, 0x00


	//----- nvinfo : EIATTR_KPARAM_INFO
	.align		4
.L_14:
        /*0038*/ 	.byte	0x04, 0x17
        /*003a*/ 	.short	(.L_16 - .L_15)
.L_15:
        /*003c*/ 	.word	0x00000000
        /*0040*/ 	.short	0x0000
        /*0042*/ 	.short	0x0000
        /*0044*/ 	.byte	0x00, 0xf5, 0x21, 0x00


	//----- nvinfo : EIATTR_SPARSE_MMA_MASK
	.align		4
.L_16:
        /*0048*/ 	.byte	0x03, 0x50
        /*004a*/ 	.short	0x0000


	//----- nvinfo : EIATTR_MAXREG_COUNT
	.align		4
        /*004c*/ 	.byte	0x03, 0x1b
        /*004e*/ 	.short	0x00ff


	//----- nvinfo : EIATTR_MERCURY_ISA_VERSION
	.align		4
        /*0050*/ 	.byte	0x03, 0x5f
        /*0052*/ 	.short	0x0101


	//----- nvinfo : EIATTR_VRC_CTA_INIT_COUNT
	.align		4
        /*0054*/ 	.byte	0x02, 0x4a
	.zero		1
	.zero		1


	//----- nvinfo : EIATTR_EXIT_INSTR_OFFSETS
	.align		4
        /*0058*/ 	.byte	0x04, 0x1c
        /*005a*/ 	.short	(.L_18 - .L_17)


	//   ....[0]....
.L_17:
        /*005c*/ 	.word	0x00000070


	//   ....[1]....
        /*0060*/ 	.word	0x00000ae0


	//----- nvinfo : EIATTR_CRS_STACK_SIZE
	.align		4
.L_18:
        /*0064*/ 	.byte	0x04, 0x1e
        /*0066*/ 	.short	(.L_20 - .L_19)
.L_19:
        /*0068*/ 	.word	0x00000000


	//----- nvinfo : EIATTR_CBANK_PARAM_SIZE
	.align		4
.L_20:
        /*006c*/ 	.byte	0x03, 0x19
        /*006e*/ 	.short	0x0018


	//----- nvinfo : EIATTR_PARAM_CBANK
	.align		4
        /*0070*/ 	.byte	0x04, 0x0a
        /*0072*/ 	.short	(.L_22 - .L_21)
	.align		4
.L_21:
        /*0074*/ 	.word	index@(.nv.constant0._Z14convolution_1dPfS_ii)
        /*0078*/ 	.short	0x0380
        /*007a*/ 	.short	0x0018


	//----- nvinfo : EIATTR_SW_WAR
	.align		4
.L_22:
        /*007c*/ 	.byte	0x04, 0x36
        /*007e*/ 	.short	(.L_24 - .L_23)
.L_23:
        /*0080*/ 	.word	0x00000008
.L_24:


//--------------------- .nv.callgraph             --------------------------
	.section	.nv.callgraph,"",@"SHT_CUDA_CALLGRAPH"
	.align	4
	.sectionentsize	8
	.align		4
        /*0000*/ 	.word	0x00000000
	.align		4
        /*0004*/ 	.word	0xffffffff
	.align		4
        /*0008*/ 	.word	0x00000000
	.align		4
        /*000c*/ 	.word	0xfffffffe
	.align		4
        /*0010*/ 	.word	0x00000000
	.align		4
        /*0014*/ 	.word	0xfffffffd
	.align		4
        /*0018*/ 	.word	0x00000000
	.align		4
        /*001c*/ 	.word	0xfffffffc


//--------------------- .nv.constant3             --------------------------
	.section	.nv.constant3,"a",@progbits
	.align	4
.nv.constant3:
	.type		d_M_constant,@object
	.size		d_M_constant,(.L_0 - d_M_constant)
d_M_constant:
	.zero		20
.L_0:


//--------------------- .text._Z14convolution_1dPfS_ii --------------------------
	.section	.text._Z14convolution_1dPfS_ii,"ax",@progbits
	.align	128
        .global         _Z14convolution_1dPfS_ii
        .type           _Z14convolution_1dPfS_ii,@function
        .size           _Z14convolution_1dPfS_ii,(.L_x_7 - _Z14convolution_1dPfS_ii)
        .other          _Z14convolution_1dPfS_ii,@"STO_CUDA_ENTRY STV_DEFAULT"
_Z14convolution_1dPfS_ii:
.text._Z14convolution_1dPfS_ii:
[----:B------:R-:W-:Y:S01]  /*0000*/  LDC R1, c[0x0][0x37c] ;  /* 0x0000df00ff017b82 */ /* 0x000fe20000000800 */
[----:B------:R-:W0:Y:S07]  /*0010*/  S2R R3, SR_TID.X ;  /* 0x0000000000037919 */ /* 0x000e2e0000002100 */
[----:B------:R-:W0:Y:S01]  /*0020*/  S2UR UR4, SR_CTAID.X ;  /* 0x00000000000479c3 */ /* 0x000e220000002500 */
[----:B------:R-:W1:Y:S07]  /*0030*/  LDCU UR5, c[0x0][0x394] ;  /* 0x00007280ff0577ac */ /* 0x000e6e0008000800 */
[----:B------:R-:W0:Y:S02]  /*0040*/  LDC R2, c[0x0][0x360] ;  /* 0x0000d800ff027b82 */ /* 0x000e240000000800 */
[----:B0-----:R-:W-:-:S05]  /*0050*/  IMAD R2, R2, UR4, R3 ;  /* 0x0000000402027c24 */ /* 0x001fca000f8e0203 */
[----:B-1----:R-:W-:-:S13]  /*0060*/  ISETP.GE.AND P0, PT, R2, UR5, PT ;  /* 0x0000000502007c0c */ /* 0x002fda000bf06270 */
[----:B------:R-:W-:Y:S05]  /*0070*/  @P0 EXIT ;  /* 0x000000000000094d */ /* 0x000fea0003800000 */
[----:B------:R-:W0:Y:S01]  /*0080*/  LDCU UR6, c[0x0][0x390] ;  /* 0x00007200ff0677ac */ /* 0x000e220008000800 */
[----:B------:R-:W-:Y:S01]  /*0090*/  HFMA2 R0, -RZ, RZ, 0, 0 ;  /* 0x00000000ff007431 */ /* 0x000fe200000001ff */
[----:B------:R-:W1:Y:S01]  /*00a0*/  LDCU.64 UR8, c[0x0][0x358] ;  /* 0x00006b00ff0877ac */ /* 0x000e620008000a00 */
[----:B0-----:R-:W-:-:S09]  /*00b0*/  UISETP.GE.AND UP0, UPT, UR6, 0x1, UPT ;  /* 0x000000010600788c */ /* 0x001fd2000bf06270 */
[----:B-1----:R-:W-:Y:S05]  /*00c0*/  BRA.U !UP0, `(.L_x_0) ;  /* 0x0000000908787547 */ /* 0x002fea000b800000 */
[----:B------:R-:W-:Y:S01]  /*00d0*/  UISETP.GE.U32.AND UP0, UPT, UR6, 0x8, UPT ;  /* 0x000000080600788c */ /* 0x000fe2000bf06070 */
[----:B------:R-:W-:Y:S01]  /*00e0*/  MOV R0, RZ ;  /* 0x000000ff00007202 */ /* 0x000fe20000000f00 */
[----:B------:R-:W-:Y:S01]  /*00f0*/  ULEA.HI UR4, UR6, UR6, URZ, 0x1 ;  /* 0x0000000606047291 */ /* 0x000fe2000f8f08ff */
[----:B------:R-:W-:Y:S01]  /*0100*/  IMAD.MOV.U32 R3, RZ, RZ, RZ ;  /* 0x000000ffff037224 */ /* 0x000fe200078e00ff */
[----:B------:R-:W-:Y:S02]  /*0110*/  ULOP3.LUT UR7, UR6, 0x7, URZ, 0xc0, !UPT ;  /* 0x0000000706077892 */ /* 0x000fe4000f8ec0ff */
[----:B------:R-:W-:Y:S02]  /*0120*/  USHF.R.S32.HI UR4, URZ, 0x1, UR4 ;  /* 0x00000001ff047899 */ /* 0x000fe40008011404 */
[----:B------:R-:W-:-:S04]  /*0130*/  UISETP.NE.AND UP1, UPT, UR7, URZ, UPT ;  /* 0x000000ff0700728c */ /* 0x000fc8000bf25270 */
[----:B------:R-:W-:Y:S01]  /*0140*/  IADD3 R4, PT, PT, R2, -UR4, RZ ;  /* 0x8000000402047c10 */ /* 0x000fe2000fffe0ff */
[----:B------:R-:W-:Y:S06]  /*0150*/  BRA.U !UP0, `(.L_x_1) ;  /* 0x0000000508247547 */ /* 0x000fec000b800000 */
[----:B------:R-:W-:Y:S01]  /*0160*/  ULOP3.LUT UR4, UR6, 0x7ffffff8, URZ, 0xc0, !UPT ;  /* 0x7ffffff806047892 */ /* 0x000fe2000f8ec0ff */
[----:B------:R-:W-:Y:S01]  /*0170*/  IMAD.MOV.U32 R0, RZ, RZ, RZ ;  /* 0x000000ffff007224 */ /* 0x000fe200078e00ff */
[----:B------:R-:W-:Y:S01]  /*0180*/  MOV R7, RZ ;  /* 0x000000ff00077202 */ /* 0x000fe20000000f00 */
[----:B------:R-:W0:Y:S03]  /*0190*/  LDCU UR5, c[0x0][0x394] ;  /* 0x00007280ff0577ac */ /* 0x000e260008000800 */
[----:B------:R-:W-:-:S07]  /*01a0*/  IMAD.U32 R3, RZ, RZ, UR4 ;  /* 0x00000004ff037e24 */ /* 0x000fce000f8e00ff */
.L_x_2:
[----:B------:R-:W-:-:S04]  /*01b0*/  IADD3 R25, PT, PT, R4, R7, RZ ;  /* 0x0000000704197210 */ /* 0x000fc80007ffe0ff */
[----:B0-----:R-:W-:-:S04]  /*01c0*/  ISETP.GE.AND P6, PT, R25, UR5, PT ;  /* 0x0000000519007c0c */ /* 0x001fc8000bfc6270 */
[----:B------:R-:W-:-:S13]  /*01d0*/  ISETP.LT.OR P6, PT, R25, RZ, P6 ;  /* 0x000000ff1900720c */ /* 0x000fda00037c1670 */
[----:B------:R-:W0:Y:S02]  /*01e0*/  @!P6 LDC.64 R8, c[0x0][0x380] ;  /* 0x0000e000ff08eb82 */ /* 0x000e240000000a00 */
[----:B0-----:R-:W-:-:S05]  /*01f0*/  @!P6 IMAD.WIDE.U32 R8, R25, 0x4, R8 ;  /* 0x000000041908e825 */ /* 0x001fca00078e0008 */
[----:B------:R0:W2:Y:S01]  /*0200*/  @!P6 LDG.E R11, desc[UR8][R8.64] ;  /* 0x00000008080be981 */ /* 0x0000a2000c1e1900 */
[----:B------:R-:W-:Y:S01]  /*0210*/  VIADD R15, R25, 0x1 ;  /* 0x00000001190f7836 */ /* 0x000fe20000000000 */
[----:B------:R-:W-:Y:S01]  /*0220*/  SHF.L.U32 R5, R7, 0x2, RZ ;  /* 0x0000000207057819 */ /* 0x000fe200000006ff */
[C---:B------:R-:W-:Y:S01]  /*0230*/  VIADD R29, R25.reuse, 0x2 ;  /* 0x00000002191d7836 */ /* 0x040fe20000000000 */
[C---:B------:R-:W-:Y:S01]  /*0240*/  IADD3 R27, PT, PT, R25.reuse, 0x3, RZ ;  /* 0x00000003191b7810 */ /* 0x040fe20007ffe0ff */
[----:B------:R-:W-:Y:S01]  /*0250*/  VIADD R6, R25, 0x4 ;  /* 0x0000000419067836 */ /* 0x000fe20000000000 */
[----:B------:R-:W-:Y:S01]  /*0260*/  ISETP.GE.AND P0, PT, R15, UR5, PT ;  /* 0x000000050f007c0c */ /* 0x000fe2000bf06270 */
[----:B------:R-:W2:Y:S01]  /*0270*/  @!P6 LDC R10, c[0x3][R5] ;  /* 0x00c00000050aeb82 */ /* 0x000ea20000000800 */
[----:B------:R-:W-:Y:S02]  /*0280*/  ISETP.GE.AND P1, PT, R29, UR5, PT ;  /* 0x000000051d007c0c */ /* 0x000fe4000bf26270 */
[----:B------:R-:W-:Y:S01]  /*0290*/  ISETP.LT.OR P0, PT, R15, RZ, P0 ;  /* 0x000000ff0f00720c */ /* 0x000fe20000701670 */
[----:B0-----:R-:W-:Y:S01]  /*02a0*/  VIADD R9, R25, 0x6 ;  /* 0x0000000619097836 */ /* 0x001fe20000000000 */
[----:B------:R-:W-:-:S02]  /*02b0*/  ISETP.GE.AND P2, PT, R27, UR5, PT ;  /* 0x000000051b007c0c */ /* 0x000fc4000bf46270 */
[----:B------:R-:W-:Y:S02]  /*02c0*/  ISETP.LT.OR P1, PT, R29, RZ, P1 ;  /* 0x000000ff1d00720c */ /* 0x000fe40000f21670 */
[----:B------:R-:W-:Y:S02]  /*02d0*/  IADD3 R8, PT, PT, R25, 0x5, RZ ;  /* 0x0000000519087810 */ /* 0x000fe40007ffe0ff */
[----:B------:R-:W-:Y:S02]  /*02e0*/  ISETP.GE.AND P3, PT, R6, UR5, PT ;  /* 0x0000000506007c0c */ /* 0x000fe4000bf66270 */
[----:B------:R-:W-:Y:S02]  /*02f0*/  ISETP.LT.OR P2, PT, R27, RZ, P2 ;  /* 0x000000ff1b00720c */ /* 0x000fe40001741670 */
[----:B------:R-:W-:Y:S01]  /*0300*/  ISETP.GE.AND P5, PT, R8, UR5, PT ;  /* 0x0000000508007c0c */ /* 0x000fe2000bfa6270 */
[----:B------:R-:W0:Y:S01]  /*0310*/  @!P0 LDC.64 R22, c[0x0][0x380] ;  /* 0x0000e000ff168b82 */ /* 0x000e220000000a00 */
[----:B------:R-:W-:-:S02]  /*0320*/  ISETP.LT.OR P3, PT, R6, RZ, P3 ;  /* 0x000000ff0600720c */ /* 0x000fc40001f61670 */
[----:B------:R-:W-:Y:S02]  /*0330*/  IADD3 R25, PT, PT, R25, 0x7, RZ ;  /* 0x0000000719197810 */ /* 0x000fe40007ffe0ff */
[C---:B------:R-:W-:Y:S02]  /*0340*/  ISETP.GE.AND P4, PT, R9.reuse, UR5, PT ;  /* 0x0000000509007c0c */ /* 0x040fe4000bf86270 */
[----:B------:R-:W-:Y:S01]  /*0350*/  ISETP.LT.OR P5, PT, R8, RZ, P5 ;  /* 0x000000ff0800720c */ /* 0x000fe20002fa1670 */
[----:B------:R-:W1:Y:S01]  /*0360*/  @!P1 LDC.64 R20, c[0x0][0x380] ;  /* 0x0000e000ff149b82 */ /* 0x000e620000000a00 */
[----:B------:R-:W-:-:S07]  /*0370*/  ISETP.LT.OR P4, PT, R9, RZ, P4 ;  /* 0x000000ff0900720c */ /* 0x000fce0002781670 */
[----:B------:R-:W3:Y:S08]  /*0380*/  @!P2 LDC.64 R18, c[0x0][0x380] ;  /* 0x0000e000ff12ab82 */ /* 0x000ef00000000a00 */
[----:B------:R-:W4:Y:S01]  /*0390*/  @!P5 LDC.64 R12, c[0x0][0x380] ;  /* 0x0000e000ff0cdb82 */ /* 0x000f220000000a00 */
[----:B0-----:R-:W-:-:S06]  /*03a0*/  @!P0 IMAD.WIDE.U32 R22, R15, 0x4, R22 ;  /* 0x000000040f168825 */ /* 0x001fcc00078e0016 */
[----:B------:R-:W5:Y:S01]  /*03b0*/  @!P0 LDG.E R23, desc[UR8][R22.64] ;  /* 0x0000000816178981 */ /* 0x000f62000c1e1900 */
[----:B------:R-:W0:Y:S01]  /*03c0*/  @!P4 LDC.64 R16, c[0x0][0x380] ;  /* 0x0000e000ff10cb82 */ /* 0x000e220000000a00 */
[----:B-1----:R-:W-:-:S06]  /*03d0*/  @!P1 IMAD.WIDE.U32 R20, R29, 0x4, R20 ;  /* 0x000000041d149825 */ /* 0x002fcc00078e0014 */
[----:B------:R-:W5:Y:S01]  /*03e0*/  @!P1 LDG.E R21, desc[UR8][R20.64] ;  /* 0x0000000814159981 */ /* 0x000f62000c1e1900 */
[----:B---3--:R-:W-:-:S06]  /*03f0*/  @!P2 IMAD.WIDE.U32 R18, R27, 0x4, R18 ;  /* 0x000000041b12a825 */ /* 0x008fcc00078e0012 */
[----:B------:R1:W3:Y:S01]  /*0400*/  @!P2 LDG.E R19, desc[UR8][R18.64] ;  /* 0x000000081213a981 */ /* 0x0002e2000c1e1900 */
[----:B----4-:R-:W-:-:S06]  /*0410*/  @!P5 IMAD.WIDE.U32 R12, R8, 0x4, R12 ;  /* 0x00000004080cd825 */ /* 0x010fcc00078e000c */
[----:B------:R-:W4:Y:S01]  /*0420*/  @!P5 LDG.E R13, desc[UR8][R12.64] ;  /* 0x000000080c0dd981 */ /* 0x000f22000c1e1900 */
[----:B0-----:R-:W-:-:S06]  /*0430*/  @!P4 IMAD.WIDE.U32 R16, R9, 0x4, R16 ;  /* 0x000000040910c825 */ /* 0x001fcc00078e0010 */
[----:B------:R-:W4:Y:S01]  /*0440*/  @!P4 LDG.E R17, desc[UR8][R16.64] ;  /* 0x000000081011c981 */ /* 0x000f22000c1e1900 */
[----:B--2---:R-:W-:Y:S01]  /*0450*/  @!P6 FFMA R0, R11, R10, R0 ;  /* 0x0000000a0b00e223 */ /* 0x004fe20000000000 */
[C---:B------:R-:W-:Y:S01]  /*0460*/  ISETP.GE.AND P6, PT, R25.reuse, UR5, PT ;  /* 0x0000000519007c0c */ /* 0x040fe2000bfc6270 */
[----:B------:R-:W0:Y:S03]  /*0470*/  @!P3 LDC.64 R10, c[0x0][0x380] ;  /* 0x0000e000ff0abb82 */ /* 0x000e260000000a00 */
[----:B------:R-:W-:-:S13]  /*0480*/  ISETP.LT.OR P6, PT, R25, RZ, P6 ;  /* 0x000000ff1900720c */ /* 0x000fda00037c1670 */
[----:B------:R-:W2:Y:S01]  /*0490*/  @!P6 LDC.64 R14, c[0x0][0x380] ;  /* 0x0000e000ff0eeb82 */ /* 0x000ea20000000a00 */
[----:B0-----:R-:W-:-:S06]  /*04a0*/  @!P3 IMAD.WIDE.U32 R10, R6, 0x4, R10 ;  /* 0x00000004060ab825 */ /* 0x001fcc00078e000a */
[----:B------:R0:W4:Y:S01]  /*04b0*/  @!P3 LDG.E R11, desc[UR8][R10.64] ;  /* 0x000000080a0bb981 */ /* 0x000122000c1e1900 */
[----:B--2---:R-:W-:-:S06]  /*04c0*/  @!P6 IMAD.WIDE.U32 R14, R25, 0x4, R14 ;  /* 0x00000004190ee825 */ /* 0x004fcc00078e000e */
[----:B------:R-:W2:Y:S01]  /*04d0*/  @!P6 LDG.E R15, desc[UR8][R14.64] ;  /* 0x000000080e0fe981 */ /* 0x000ea2000c1e1900 */
[----:B------:R-:W5:Y:S08]  /*04e0*/  @!P0 LDC R6, c[0x3][R5+0x4] ;  /* 0x00c0010005068b82 */ /* 0x000f700000000800 */
[----:B------:R-:W3:Y:S08]  /*04f0*/  @!P1 LDC R8, c[0x3][R5+0x8] ;  /* 0x00c0020005089b82 */ /* 0x000ef00000000800 */
[----:B------:R-:W3:Y:S08]  /*0500*/  @!P2 LDC R9, c[0x3][R5+0xc] ;  /* 0x00c003000509ab82 */ /* 0x000ef00000000800 */
[----:B-1----:R-:W4:Y:S01]  /*0510*/  @!P3 LDC R18, c[0x3][R5+0x10] ;  /* 0x00c004000512bb82 */ /* 0x002f220000000800 */
[----:B-----5:R-:W-:-:S07]  /*0520*/  @!P0 FFMA R0, R23, R6, R0 ;  /* 0x0000000617008223 */ /* 0x020fce0000000000 */
[----:B------:R-:W1:Y:S08]  /*0530*/  @!P5 LDC R20, c[0x3][R5+0x14] ;  /* 0x00c005000514db82 */ /* 0x000e700000000800 */
[----:B0-----:R-:W0:Y:S01]  /*0540*/  @!P4 LDC R10, c[0x3][R5+0x18] ;  /* 0x00c00600050acb82 */ /* 0x001e220000000800 */
[----:B---3--:R-:W-:Y:S01]  /*0550*/  @!P1 FFMA R0, R21, R8, R0 ;  /* 0x0000000815009223 */ /* 0x008fe20000000000 */
[----:B------:R-:W-:-:S06]  /*0560*/  VIADD R7, R7, 0x8 ;  /* 0x0000000807077836 */ /* 0x000fcc0000000000 */
[----:B------:R-:W2:Y:S01]  /*0570*/  @!P6 LDC R6, c[0x3][R5+0x1c] ;  /* 0x00c007000506eb82 */ /* 0x000ea20000000800 */
[----:B------:R-:W-:Y:S01]  /*0580*/  @!P2 FFMA R0, R19, R9, R0 ;  /* 0x000000091300a223 */ /* 0x000fe20000000000 */
[----:B------:R-:W-:-:S03]  /*0590*/  ISETP.NE.AND P0, PT, R7, R3, PT ;  /* 0x000000030700720c */ /* 0x000fc60003f05270 */
[----:B----4-:R-:W-:-:S04]  /*05a0*/  @!P3 FFMA R0, R11, R18, R0 ;  /* 0x000000120b00b223 */ /* 0x010fc80000000000 */
[----:B-1----:R-:W-:-:S04]  /*05b0*/  @!P5 FFMA R0, R13, R20, R0 ;  /* 0x000000140d00d223 */ /* 0x002fc80000000000 */
[----:B0-----:R-:W-:-:S04]  /*05c0*/  @!P4 FFMA R0, R17, R10, R0 ;  /* 0x0000000a1100c223 */ /* 0x001fc80000000000 */
[----:B--2---:R-:W-:Y:S01]  /*05d0*/  @!P6 FFMA R0, R15, R6, R0 ;  /* 0x000000060f00e223 */ /* 0x004fe20000000000 */
[----:B------:R-:W-:Y:S06]  /*05e0*/  @P0 BRA `(.L_x_2) ;  /* 0xfffffff800f00947 */ /* 0x000fec000383ffff */
.L_x_1:
[----:B------:R-:W-:Y:S05]  /*05f0*/  BRA.U !UP1, `(.L_x_0) ;  /* 0x00000005092c7547 */ /* 0x000fea000b800000 */
[----:B------:R-:W0:Y:S01]  /*0600*/  LDCU UR4, c[0x0][0x390] ;  /* 0x00007200ff0477ac */ /* 0x000e220008000800 */
[----:B------:R-:W-:Y:S02]  /*0610*/  UISETP.GE.U32.AND UP0, UPT, UR7, 0x4, UPT ;  /* 0x000000040700788c */ /* 0x000fe4000bf06070 */
[----:B0-----:R-:W-:-:S04]  /*0620*/  ULOP3.LUT UR6, UR4, 0x3, URZ, 0xc0, !UPT ;  /* 0x0000000304067892 */ /* 0x001fc8000f8ec0ff */
[----:B------:R-:W-:-:S03]  /*0630*/  UISETP.NE.AND UP1, UPT, UR6, URZ, UPT ;  /* 0x000000ff0600728c */ /* 0x000fc6000bf25270 */
[----:B------:R-:W-:Y:S08]  /*0640*/  BRA.U !UP0, `(.L_x_3) ;  /* 0x0000000108887547 */ /* 0x000ff0000b800000 */
[----:B------:R-:W-:-:S04]  /*0650*/  IADD3 R5, PT, PT, R4, R3, RZ ;  /* 0x0000000304057210 */ /* 0x000fc80007ffe0ff */
[C---:B------:R-:W-:Y:S01]  /*0660*/  ISETP.GE.AND P0, PT, R5.reuse, UR5, PT ;  /* 0x0000000505007c0c */ /* 0x040fe2000bf06270 */
[C---:B------:R-:W-:Y:S01]  /*0670*/  VIADD R15, R5.reuse, 0x1 ;  /* 0x00000001050f7836 */ /* 0x040fe20000000000 */
[C---:B------:R-:W-:Y:S01]  /*0680*/  IADD3 R17, PT, PT, R5.reuse, 0x2, RZ ;  /* 0x0000000205117810 */ /* 0x040fe20007ffe0ff */
[C---:B------:R-:W-:Y:S01]  /*0690*/  VIADD R19, R5.reuse, 0x3 ;  /* 0x0000000305137836 */ /* 0x040fe20000000000 */
[----:B------:R-:W-:Y:S02]  /*06a0*/  ISETP.LT.OR P0, PT, R5, RZ, P0 ;  /* 0x000000ff0500720c */ /* 0x000fe40000701670 */
[----:B------:R-:W-:Y:S02]  /*06b0*/  ISETP.GE.AND P1, PT, R15, UR5, PT ;  /* 0x000000050f007c0c */ /* 0x000fe4000bf26270 */
[----:B------:R-:W-:Y:S02]  /*06c0*/  ISETP.GE.AND P2, PT, R17, UR5, PT ;  /* 0x0000000511007c0c */ /* 0x000fe4000bf46270 */
[----:B------:R-:W-:-:S02]  /*06d0*/  ISETP.LT.OR P1, PT, R15, RZ, P1 ;  /* 0x000000ff0f00720c */ /* 0x000fc40000f21670 */
[----:B------:R-:W-:Y:S02]  /*06e0*/  ISETP.GE.AND P3, PT, R19, UR5, PT ;  /* 0x0000000513007c0c */ /* 0x000fe4000bf66270 */
[----:B------:R-:W-:Y:S02]  /*06f0*/  ISETP.LT.OR P2, PT, R17, RZ, P2 ;  /* 0x000000ff1100720c */ /* 0x000fe40001741670 */
[----:B------:R-:W-:Y:S01]  /*0700*/  ISETP.LT.OR P3, PT, R19, RZ, P3 ;  /* 0x000000ff1300720c */ /* 0x000fe20001f61670 */
[----:B------:R-:W0:Y:S08]  /*0710*/  @!P0 LDC.64 R10, c[0x0][0x380] ;  /* 0x0000e000ff0a8b82 */ /* 0x000e300000000a00 */
[----:B------:R-:W1:Y:S08]  /*0720*/  @!P1 LDC.64 R12, c[0x0][0x380] ;  /* 0x0000e000ff0c9b82 */ /* 0x000e700000000a00 */
[----:B------:R-:W2:Y:S08]  /*0730*/  @!P2 LDC.64 R8, c[0x0][0x380] ;  /* 0x0000e000ff08ab82 */ /* 0x000eb00000000a00 */
[----:B------:R-:W3:Y:S01]  /*0740*/  @!P3 LDC.64 R6, c[0x0][0x380] ;  /* 0x0000e000ff06bb82 */ /* 0x000ee20000000a00 */
[----:B0-----:R-:W-:-:S06]  /*0750*/  @!P0 IMAD.WIDE.U32 R10, R5, 0x4, R10 ;  /* 0x00000004050a8825 */ /* 0x001fcc00078e000a */
[----:B------:R-:W4:Y:S01]  /*0760*/  @!P0 LDG.E R11, desc[UR8][R10.64] ;  /* 0x000000080a0b8981 */ /* 0x000f22000c1e1900 */
[----:B-1----:R-:W-:-:S06]  /*0770*/  @!P1 IMAD.WIDE.U32 R12, R15, 0x4, R12 ;  /* 0x000000040f0c9825 */ /* 0x002fcc00078e000c */
[----:B------:R-:W5:Y:S01]  /*0780*/  @!P1 LDG.E R13, desc[UR8][R12.64] ;  /* 0x000000080c0d9981 */ /* 0x000f62000c1e1900 */
[----:B--2---:R-:W-:-:S06]  /*0790*/  @!P2 IMAD.WIDE.U32 R8, R17, 0x4, R8 ;  /* 0x000000041108a825 */ /* 0x004fcc00078e0008 */
[----:B------:R-:W2:Y:S01]  /*07a0*/  @!P2 LDG.E R9, desc[UR8][R8.64] ;  /* 0x000000080809a981 */ /* 0x000ea2000c1e1900 */
[----:B---3--:R-:W-:-:S06]  /*07b0*/  @!P3 IMAD.WIDE.U32 R6, R19, 0x4, R6 ;  /* 0x000000041306b825 */ /* 0x008fcc00078e0006 */
[----:B------:R-:W3:Y:S01]  /*07c0*/  @!P3 LDG.E R7, desc[UR8][R6.64] ;  /* 0x000000080607b981 */ /* 0x000ee2000c1e1900 */
[----:B------:R-:W-:-:S04]  /*07d0*/  SHF.L.U32 R5, R3, 0x2, RZ ;  /* 0x0000000203057819 */ /* 0x000fc800000006ff */
[----:B------:R-:W4:Y:S08]  /*07e0*/  @!P0 LDC R14, c[0x3][R5] ;  /* 0x00c00000050e8b82 */ /* 0x000f300000000800 */
[----:B------:R-:W5:Y:S08]  /*07f0*/  @!P1 LDC R15, c[0x3][R5+0x4] ;  /* 0x00c00100050f9b82 */ /* 0x000f700000000800 */
[----:B------:R-:W2:Y:S08]  /*0800*/  @!P2 LDC R16, c[0x3][R5+0x8] ;  /* 0x00c002000510ab82 */ /* 0x000eb00000000800 */
[----:B------:R-:W3:Y:S01]  /*0810*/  @!P3 LDC R17, c[0x3][R5+0xc] ;  /* 0x00c003000511bb82 */ /* 0x000ee20000000800 */
[----:B------:R-:W-:-:S02]  /*0820*/  VIADD R3, R3, 0x4 ;  /* 0x0000000403037836 */ /* 0x000fc40000000000 */
[----:B----4-:R-:W-:-:S04]  /*0830*/  @!P0 FFMA R0, R11, R14, R0 ;  /* 0x0000000e0b008223 */ /* 0x010fc80000000000 */
[----:B-----5:R-:W-:-:S04]  /*0840*/  @!P1 FFMA R0, R13, R15, R0 ;  /* 0x0000000f0d009223 */ /* 0x020fc80000000000 */
[----:B--2---:R-:W-:-:S04]  /*0850*/  @!P2 FFMA R0, R9, R16, R0 ;  /* 0x000000100900a223 */ /* 0x004fc80000000000 */
[----:B---3--:R-:W-:-:S07]  /*0860*/  @!P3 FFMA R0, R7, R17, R0 ;  /* 0x000000110700b223 */ /* 0x008fce0000000000 */
.L_x_3:
[----:B------:R-:W-:Y:S05]  /*0870*/  BRA.U !UP1, `(.L_x_0) ;  /* 0x00000001098c7547 */ /* 0x000fea000b800000 */
[----:B------:R-:W-:Y:S02]  /*0880*/  UISETP.NE.AND UP0, UPT, UR6, 0x1, UPT ;  /* 0x000000010600788c */ /* 0x000fe4000bf05270 */
[----:B------:R-:W-:-:S04]  /*0890*/  ULOP3.LUT UR4, UR4, 0x1, URZ, 0xc0, !UPT ;  /* 0x0000000104047892 */ /* 0x000fc8000f8ec0ff */
[----:B------:R-:W-:-:S03]  /*08a0*/  UISETP.NE.U32.AND UP1, UPT, UR4, 0x1, UPT ;  /* 0x000000010400788c */ /* 0x000fc6000bf25070 */
[----:B------:R-:W-:Y:S08]  /*08b0*/  BRA.U !UP0, `(.L_x_4) ;  /* 0x0000000108487547 */ /* 0x000ff0000b800000 */
[----:B------:R-:W-:-:S04]  /*08c0*/  IADD3 R11, PT, PT, R4, R3, RZ ;  /* 0x00000003040b7210 */ /* 0x000fc80007ffe0ff */
[C---:B------:R-:W-:Y:S01]  /*08d0*/  ISETP.GE.AND P0, PT, R11.reuse, UR5, PT ;  /* 0x000000050b007c0c */ /* 0x040fe2000bf06270 */
[----:B------:R-:W-:-:S03]  /*08e0*/  VIADD R5, R11, 0x1 ;  /* 0x000000010b057836 */ /* 0x000fc60000000000 */
[----:B------:R-:W-:Y:S02]  /*08f0*/  ISETP.LT.OR P0, PT, R11, RZ, P0 ;  /* 0x000000ff0b00720c */ /* 0x000fe40000701670 */
[----:B------:R-:W-:-:S04]  /*0900*/  ISETP.GE.AND P1, PT, R5, UR5, PT ;  /* 0x0000000505007c0c */ /* 0x000fc8000bf26270 */
[----:B------:R-:W-:-:S07]  /*0910*/  ISETP.LT.OR P1, PT, R5, RZ, P1 ;  /* 0x000000ff0500720c */ /* 0x000fce0000f21670 */
[----:B------:R-:W0:Y:S08]  /*0920*/  @!P0 LDC.64 R6, c[0x0][0x380] ;  /* 0x0000e000ff068b82 */ /* 0x000e300000000a00 */
[----:B------:R-:W1:Y:S01]  /*0930*/  @!P1 LDC.64 R8, c[0x0][0x380] ;  /* 0x0000e000ff089b82 */ /* 0x000e620000000a00 */
[----:B0-----:R-:W-:-:S06]  /*0940*/  @!P0 IMAD.WIDE.U32 R6, R11, 0x4, R6 ;  /* 0x000000040b068825 */ /* 0x001fcc00078e0006 */
[----:B------:R-:W2:Y:S01]  /*0950*/  @!P0 LDG.E R7, desc[UR8][R6.64] ;  /* 0x0000000806078981 */ /* 0x000ea2000c1e1900 */
[----:B-1----:R-:W-:-:S06]  /*0960*/  @!P1 IMAD.WIDE.U32 R8, R5, 0x4, R8 ;  /* 0x0000000405089825 */ /* 0x002fcc00078e0008 */
[----:B------:R-:W3:Y:S01]  /*0970*/  @!P1 LDG.E R9, desc[UR8][R8.64] ;  /* 0x0000000808099981 */ /* 0x000ee2000c1e1900 */
[----:B------:R-:W-:-:S04]  /*0980*/  SHF.L.U32 R11, R3, 0x2, RZ ;  /* 0x00000002030b7819 */ /* 0x000fc800000006ff */
[----:B------:R-:W2:Y:S08]  /*0990*/  @!P0 LDC R5, c[0x3][R11] ;  /* 0x00c000000b058b82 */ /* 0x000eb00000000800 */
[----:B------:R-:W3:Y:S01]  /*09a0*/  @!P1 LDC R10, c[0x3][R11+0x4] ;  /* 0x00c001000b0a9b82 */ /* 0x000ee20000000800 */
[----:B------:R-:W-:Y:S02]  /*09b0*/  VIADD R3, R3, 0x2 ;  /* 0x0000000203037836 */ /* 0x000fe40000000000 */
[----:B--2---:R-:W-:-:S04]  /*09c0*/  @!P0 FFMA R0, R7, R5, R0 ;  /* 0x0000000507008223 */ /* 0x004fc80000000000 */
[----:B---3--:R-:W-:-:S07]  /*09d0*/  @!P1 FFMA R0, R9, R10, R0 ;  /* 0x0000000a09009223 */ /* 0x008fce0000000000 */
.L_x_4:
[----:B------:R-:W-:Y:S05]  /*09e0*/  BRA.U UP1, `(.L_x_0) ;  /* 0x0000000101307547 */ /* 0x000fea000b800000 */
[----:B------:R-:W-:Y:S01]  /*09f0*/  IADD3 R7, PT, PT, R4, R3, RZ ;  /* 0x0000000304077210 */ /* 0x000fe20007ffe0ff */
[----:B------:R-:W-:Y:S03]  /*0a00*/  BSSY.RECONVERGENT B0, `(.L_x_0) ;  /* 0x000000a000007945 */ /* 0x000fe60003800200 */
[----:B------:R-:W-:-:S04]  /*0a10*/  ISETP.GE.AND P0, PT, R7, UR5, PT ;  /* 0x0000000507007c0c */ /* 0x000fc8000bf06270 */
[----:B------:R-:W-:-:S13]  /*0a20*/  ISETP.LT.OR P0, PT, R7, RZ, P0 ;  /* 0x000000ff0700720c */ /* 0x000fda0000701670 */
[----:B------:R-:W-:Y:S05]  /*0a30*/  @P0 BRA `(.L_x_5) ;  /* 0x0000000000180947 */ /* 0x000fea0003800000 */
[----:B------:R-:W0:Y:S02]  /*0a40*/  LDC.64 R4, c[0x0][0x380] ;  /* 0x0000e000ff047b82 */ /* 0x000e240000000a00 */
[----:B0-----:R-:W-:-:S06]  /*0a50*/  IMAD.WIDE.U32 R4, R7, 0x4, R4 ;  /* 0x0000000407047825 */ /* 0x001fcc00078e0004 */
[----:B------:R-:W2:Y:S01]  /*0a60*/  LDG.E R5, desc[UR8][R4.64] ;  /* 0x0000000804057981 */ /* 0x000ea2000c1e1900 */
[----:B------:R-:W-:-:S06]  /*0a70*/  IMAD.SHL.U32 R3, R3, 0x4, RZ ;  /* 0x0000000403037824 */ /* 0x000fcc00078e00ff */
[----:B------:R-:W2:Y:S02]  /*0a80*/  LDC R3, c[0x3][R3] ;  /* 0x00c0000003037b82 */ /* 0x000ea40000000800 */
[----:B--2---:R-:W-:-:S07]  /*0a90*/  FFMA R0, R5, R3, R0 ;  /* 0x0000000305007223 */ /* 0x004fce0000000000 */
.L_x_5:
[----:B------:R-:W-:Y:S05]  /*0aa0*/  BSYNC.RECONVERGENT B0 ;  /* 0x0000000000007941 */ /* 0x000fea0003800200 */
.L_x_0:
[----:B------:R-:W0:Y:S02]  /*0ab0*/  LDC.64 R4, c[0x0][0x388] ;  /* 0x0000e200ff047b82 */ /* 0x000e240000000a00 */
[----:B0-----:R-:W-:-:S05]  /*0ac0*/  IMAD.WIDE R2, R2, 0x4, R4 ;  /* 0x0000000402027825 */ /* 0x001fca00078e0204 */
[----:B------:R-:W-:Y:S01]  /*0ad0*/  STG.E desc[UR8][R2.64], R0 ;  /* 0x0000000002007986 */ /* 0x000fe2000c101908 */
[----:B------:R-:W-:Y:S05]  /*0ae0*/  EXIT ;  /* 0x000000000000794d */ /* 0x000fea0003800000 */
.L_x_6:
[----:B------:R-:W-:-:S00]  /*0af0*/  BRA `(.L_x_6) ;  /* 0xfffffffc00fc7947 */ /* 0x000fc0000383ffff */
[----:B------:R-:W-:-:S00]  /*0b00*/  NOP ;  /* 0x0000000000007918 */ /* 0x000fc00000000000 */
[----:B------:R-:W-:-:S00]  /*0b10*/  NOP ;  /* 0x0000000000007918 */ /* 0x000fc00000000000 */
[----:B------:R-:W-:-:S00]  /*0b20*/  NOP ;  /* 0x0000000000007918 */ /* 0x000fc00000000000 */
[----:B------:R-:W-:-:S00]  /*0b30*/  NOP ;  /* 0x0000000000007918 */ /* 0x000fc00000000000 */
[----:B------:R-:W-:-:S00]  /*0b40*/  NOP ;  /* 0x0000000000007918 */ /* 0x000fc00000000000 */
[----:B------:R-:W-:-:S00]  /*0b50*/  NOP ;  /* 0x0000000000007918 */ /* 0x000fc00000000000 */
[----:B------:R-:W-:-:S00]  /*0b60*/  NOP ;  /* 0x0000000000007918 */ /* 0x000fc00000000000 */
[----:B------:R-:W-:-:S00]  /*0b70*/  NOP ;  /* 0x0000000000007918 */ /* 0x000fc00000000000 */
.L_x_7:


//--------------------- .nv.shared.reserved.0     --------------------------
	.section	.nv.shared.reserved.0,"aw",@nobits
	.weak		__nv_reservedSMEM_offset_0_alias
	.size		__nv_reservedSMEM_offset_0_alias, 0, 64
	.other		__nv_reservedSMEM_offset_0_alias,@"STO_CUDA_RESERVED_SHARED STV_DEFAULT"
__nv_reservedSMEM_offset_0_alias:
	.zero		0
	.zero		64


//--------------------- .nv.constant0._Z14convolution_1dPfS_ii --------------------------
	.section	.nv.constant0._Z14convolution_1dPfS_ii,"a",@progbits
	.sectionflags	@""
	.align	4
.nv.constant0._Z14convolution_1dPfS_ii:
	.zero		920


//--------------------- SYMBOLS --------------------------

	.type		.nv.reservedSmem.offset0,@object
	.size		.nv.reservedSmem.offset0,0x4
